	.headerflags	@"EF_CUDA_TEXMODE_UNIFIED EF_CUDA_64BIT_ADDRESS EF_CUDA_ACCELERATORS EF_CUDA_SM90 EF_CUDA_VIRTUAL_SM(EF_CUDA_SM90)"
	.elftype	@"ET_EXEC"


//--------------------- .nv.info                  --------------------------
	.section	.nv.info,"",@"SHT_CUDA_INFO"
	.align	4


	//----- nvinfo : EIATTR_REGCOUNT
	.align		4
        /*0000*/ 	.byte	0x04, 0x2f
        /*0002*/ 	.short	(.L_1 - .L_0)
	.align		4
.L_0:
        /*0004*/ 	.word	index@(triton_poi_fused__unsafe_index_add_44)
        /*0008*/ 	.word	0x00000010


	//----- nvinfo : EIATTR_MIN_STACK_SIZE
	.align		4
.L_1:
        /*000c*/ 	.byte	0x04, 0x12
        /*000e*/ 	.short	(.L_3 - .L_2)
	.align		4
.L_2:
        /*0010*/ 	.word	index@(triton_poi_fused__unsafe_index_add_44)
        /*0014*/ 	.word	0x00000000


	//----- nvinfo : EIATTR_FRAME_SIZE
	.align		4
.L_3:
        /*0018*/ 	.byte	0x04, 0x11
        /*001a*/ 	.short	(.L_5 - .L_4)
	.align		4
.L_4:
        /*001c*/ 	.word	index@(triton_poi_fused__unsafe_index_add_44)
        /*0020*/ 	.word	0x00000000


	//----- nvinfo : EIATTR_MIN_STACK_SIZE
	.align		4
.L_5:
        /*0024*/ 	.byte	0x04, 0x12
        /*0026*/ 	.short	(.L_7 - .L_6)
	.align		4
.L_6:
        /*0028*/ 	.word	index@(triton_poi_fused__unsafe_index_add_44)
        /*002c*/ 	.word	0x00000000
.L_7:


//--------------------- .nv.info.triton_poi_fused__unsafe_index_add_44 --------------------------
	.section	.nv.info.triton_poi_fused__unsafe_index_add_44,"",@"SHT_CUDA_INFO"
	.sectionflags	@""
	.align	4


	//----- nvinfo : EIATTR_CUDA_API_VERSION
	.align		4
        /*0000*/ 	.byte	0x04, 0x37
        /*0002*/ 	.short	(.L_9 - .L_8)
.L_8:
        /*0004*/ 	.word	0x0000007c


	//----- nvinfo : EIATTR_KPARAM_INFO
	.align		4
.L_9:
        /*0008*/ 	.byte	0x04, 0x17
        /*000a*/ 	.short	(.L_11 - .L_10)
.L_10:
        /*000c*/ 	.word	0x00000000
        /*0010*/ 	.short	0x0004
        /*0012*/ 	.short	0x0020
        /*0014*/ 	.byte	0x00, 0xf0, 0x11, 0x00


	//----- nvinfo : EIATTR_KPARAM_INFO
	.align		4
.L_11:
        /*0018*/ 	.byte	0x04, 0x17
        /*001a*/ 	.short	(.L_13 - .L_12)
.L_12:
        /*001c*/ 	.word	0x00000000
        /*0020*/ 	.short	0x0003
        /*0022*/ 	.short	0x0018
        /*0024*/ 	.byte	0x00, 0xf4, 0x21, 0x00


	//----- nvinfo : EIATTR_KPARAM_INFO
	.align		4
.L_13:
        /*0028*/ 	.byte	0x04, 0x17
        /*002a*/ 	.short	(.L_15 - .L_14)
.L_14:
        /*002c*/ 	.word	0x00000000
        /*0030*/ 	.short	0x0002
        /*0032*/ 	.short	0x0010
        /*0034*/ 	.byte	0x00, 0xf4, 0x21, 0x00


	//----- nvinfo : EIATTR_KPARAM_INFO
	.align		4
.L_15:
        /*0038*/ 	.byte	0x04, 0x17
        /*003a*/ 	.short	(.L_17 - .L_16)
.L_16:
        /*003c*/ 	.word	0x00000000
        /*0040*/ 	.short	0x0001
        /*0042*/ 	.short	0x0008
        /*0044*/ 	.byte	0x00, 0xf4, 0x21, 0x00


	//----- nvinfo : EIATTR_KPARAM_INFO
	.align		4
.L_17:
        /*0048*/ 	.byte	0x04, 0x17
        /*004a*/ 	.short	(.L_19 - .L_18)
.L_18:
        /*004c*/ 	.word	0x00000000
        /*0050*/ 	.short	0x0000
        /*0052*/ 	.short	0x0000
        /*0054*/ 	.byte	0x00, 0xf4, 0x21, 0x00


	//----- nvinfo : EIATTR_SPARSE_MMA_MASK
	.align		4
.L_19:
        /*0058*/ 	.byte	0x03, 0x50
        /*005a*/ 	.short	0x0000


	//----- nvinfo : EIATTR_MAXREG_COUNT
	.align		4
        /*005c*/ 	.byte	0x03, 0x1b
        /*005e*/ 	.short	0x00ff


	//----- nvinfo : EIATTR_EXIT_INSTR_OFFSETS
	.align		4
        /*0060*/ 	.byte	0x04, 0x1c
        /*0062*/ 	.short	(.L_21 - .L_20)


	//   ....[0]....
.L_20:
        /*0064*/ 	.word	0x000003f0


	//----- nvinfo : EIATTR_REQNTID
	.align		4
.L_21:
        /*0068*/ 	.byte	0x04, 0x10
        /*006a*/ 	.short	(.L_23 - .L_22)
.L_22:
        /*006c*/ 	.word	0x00000100
        /*0070*/ 	.word	0x00000001
        /*0074*/ 	.word	0x00000001


	//----- nvinfo : EIATTR_CBANK_PARAM_SIZE
	.align		4
.L_23:
        /*0078*/ 	.byte	0x03, 0x19
        /*007a*/ 	.short	0x0024


	//----- nvinfo : EIATTR_PARAM_CBANK
	.align		4
        /*007c*/ 	.byte	0x04, 0x0a
        /*007e*/ 	.short	(.L_25 - .L_24)
	.align		4
.L_24:
        /*0080*/ 	.word	index@(.nv.constant0.triton_poi_fused__unsafe_index_add_44)
        /*0084*/ 	.short	0x0210
        /*0086*/ 	.short	0x0024


	//----- nvinfo : EIATTR_SW_WAR
	.align		4
.L_25:
        /*0088*/ 	.byte	0x04, 0x36
        /*008a*/ 	.short	(.L_27 - .L_26)
.L_26:
        /*008c*/ 	.word	0x00000008
.L_27:


//--------------------- .nv.callgraph             --------------------------
	.section	.nv.callgraph,"",@"SHT_CUDA_CALLGRAPH"
	.align	4
	.sectionentsize	8
	.align		4
        /*0000*/ 	.word	0x00000000
	.align		4
        /*0004*/ 	.word	0xffffffff
	.align		4
        /*0008*/ 	.word	0x00000000
	.align		4
        /*000c*/ 	.word	0xfffffffe
	.align		4
        /*0010*/ 	.word	0x00000000
	.align		4
        /*0014*/ 	.word	0xfffffffd
	.align		4
        /*0018*/ 	.word	0x00000000
	.align		4
        /*001c*/ 	.word	0xfffffffc


//--------------------- .text.triton_poi_fused__unsafe_index_add_44 --------------------------
	.section	.text.triton_poi_fused__unsafe_index_add_44,"ax",@progbits
	.align	128
        .global         triton_poi_fused__unsafe_index_add_44
        .type           triton_poi_fused__unsafe_index_add_44,@function
        .size           triton_poi_fused__unsafe_index_add_44,(.L_x_1 - triton_poi_fused__unsafe_index_add_44)
        .other          triton_poi_fused__unsafe_index_add_44,@"STO_CUDA_ENTRY STV_DEFAULT"
triton_poi_fused__unsafe_index_add_44:
.text.triton_poi_fused__unsafe_index_add_44:
[----:B------:R-:W-:Y:S01]  /*0000*/  LDC R1, c[0x0][0x28] ;  /* 0x00000a00ff017b82 */ /* 0x000fe20000000800 */
[----:B------:R-:W1:Y:S07]  /*0010*/  S2R R0, SR_TID.X ;  /* 0x0000000000007919 */ /* 0x000e6e0000002100 */
[----:B------:R-:W2:Y:S01]  /*0020*/  LDC.64 R4, c[0x0][0x210] ;  /* 0x00008400ff047b82 */ /* 0x000ea20000000a00 */
[----:B------:R-:W-:Y:S01]  /*0030*/  ULDC.64 UR4, c[0x0][0x208] ;  /* 0x0000820000047ab9 */ /* 0x000fe20000000a00 */
[----:B------:R-:W-:Y:S01]  /*0040*/  ULDC.64 UR6, c[0x0][0x218] ;  /* 0x0000860000067ab9 */ /* 0x000fe20000000a00 */
[----:B------:R-:W3:Y:S01]  /*0050*/  S2R R9, SR_CTAID.X ;  /* 0x0000000000097919 */ /* 0x000ee20000002500 */
[----:B------:R-:W-:Y:S01]  /*0060*/  ULDC.64 UR8, c[0x0][0x220] ;  /* 0x0000880000087ab9 */ /* 0x000fe20000000a00 */
[----:B-1----:R-:W-:-:S05]  /*0070*/  IMAD.SHL.U32 R0, R0, 0x2, RZ ;  /* 0x0000000200007824 */ /* 0x002fca00078e00ff */
[----:B------:R-:W-:-:S05]  /*0080*/  LOP3.LUT R0, R0, 0x1fe, RZ, 0xc0, !PT ;  /* 0x000001fe00007812 */ /* 0x000fca00078ec0ff */
[----:B---3--:R-:W-:-:S05]  /*0090*/  IMAD R0, R9, 0x200, R0 ;  /* 0x0000020009007824 */ /* 0x008fca00078e0200 */
[----:B------:R-:W-:-:S04]  /*00a0*/  SHF.R.S32.HI R3, RZ, 0x1f, R0 ;  /* 0x0000001fff037819 */ /* 0x000fc80000011400 */
[----:B------:R-:W-:-:S04]  /*00b0*/  LEA.HI R6, R3, R0, RZ, 0x6 ;  /* 0x0000000003067211 */ /* 0x000fc800078f30ff */
[----:B------:R-:W-:Y:S02]  /*00c0*/  SHF.R.S32.HI R2, RZ, 0x6, R6 ;  /* 0x00000006ff027819 */ /* 0x000fe40000011406 */
[----:B------:R-:W-:Y:S02]  /*00d0*/  LOP3.LUT R7, R6, 0xffffffc0, RZ, 0xc0, !PT ;  /* 0xffffffc006077812 */ /* 0x000fe400078ec0ff */
[----:B------:R-:W-:-:S04]  /*00e0*/  LEA.HI R3, R2, R2, RZ, 0x6 ;  /* 0x0000000202037211 */ /* 0x000fc800078f30ff */
[----:B------:R-:W-:-:S05]  /*00f0*/  LOP3.LUT R3, R3, 0xffffffc0, RZ, 0xc0, !PT ;  /* 0xffffffc003037812 */ /* 0x000fca00078ec0ff */
[----:B------:R-:W-:-:S04]  /*0100*/  IMAD.IADD R3, R2, 0x1, -R3 ;  /* 0x0000000102037824 */ /* 0x000fc800078e0a03 */
[----:B--2---:R-:W-:-:S04]  /*0110*/  IMAD.WIDE R2, R3, 0x8, R4 ;  /* 0x0000000803027825 */ /* 0x004fc800078e0204 */
[----:B------:R-:W-:Y:S02]  /*0120*/  IMAD.IADD R7, R0, 0x1, -R7 ;  /* 0x0000000100077824 */ /* 0x000fe400078e0a07 */
[----:B------:R-:W2:Y:S02]  /*0130*/  LDG.E.EL.64 R2, desc[UR4][R2.64] ;  /* 0x0000000402027981 */ /* 0x000ea4000c2e1b00 */
[----:B------:R-:W-:-:S06]  /*0140*/  IMAD.WIDE R4, R7, 0x8, R4 ;  /* 0x0000000807047825 */ /* 0x000fcc00078e0204 */
[----:B------:R-:W3:Y:S01]  /*0150*/  LDG.E.EL.128 R4, desc[UR4][R4.64] ;  /* 0x0000000404047981 */ /* 0x000ee2000c2e1d00 */
[----:B------:R-:W-:-:S04]  /*0160*/  SHF.R.S32.HI R9, RZ, 0x16, R9 ;  /* 0x00000016ff097819 */ /* 0x000fc80000011409 */
[----:B------:R-:W-:-:S04]  /*0170*/  SGXT R9, R9, 0x1 ;  /* 0x000000010909781a */ /* 0x000fc80000000200 */
[----:B------:R-:W-:-:S04]  /*0180*/  LEA.HI R9, R9, R0, RZ, 0xc ;  /* 0x0000000009097211 */ /* 0x000fc800078f60ff */
[----:B------:R-:W-:-:S05]  /*0190*/  SHF.R.S32.HI R9, RZ, 0xc, R9 ;  /* 0x0000000cff097819 */ /* 0x000fca0000011409 */
[----:B------:R-:W-:Y:S01]  /*01a0*/  IMAD.SHL.U32 R9, R9, 0x400, RZ ;  /* 0x0000040009097824 */ /* 0x000fe200078e00ff */
[----:B--2---:R-:W-:-:S04]  /*01b0*/  SHF.R.U32.HI R11, RZ, 0x1a, R3 ;  /* 0x0000001aff0b7819 */ /* 0x004fc80000011603 */
[----:B------:R-:W-:-:S04]  /*01c0*/  LOP3.LUT R11, R11, 0x20, RZ, 0xc0, !PT ;  /* 0x000000200b0b7812 */ /* 0x000fc800078ec0ff */
[----:B------:R-:W-:Y:S02]  /*01d0*/  IADD3 R11, P0, R2, R11, RZ ;  /* 0x0000000b020b7210 */ /* 0x000fe40007f1e0ff */
[----:B---3--:R-:W-:Y:S02]  /*01e0*/  SHF.R.U32.HI R10, RZ, 0x1a, R5 ;  /* 0x0000001aff0a7819 */ /* 0x008fe40000011605 */
[----:B------:R-:W-:Y:S01]  /*01f0*/  SHF.R.S32.HI R2, RZ, 0x1f, R9 ;  /* 0x0000001fff027819 */ /* 0x000fe20000011409 */
[----:B------:R-:W-:Y:S01]  /*0200*/  IMAD.X R12, RZ, RZ, R3, P0 ;  /* 0x000000ffff0c7224 */ /* 0x000fe200000e0603 */
[----:B------:R-:W-:Y:S02]  /*0210*/  LEA R9, P0, R11, R9, 0x5 ;  /* 0x000000090b097211 */ /* 0x000fe400078028ff */
[----:B------:R-:W-:Y:S02]  /*0220*/  SHF.R.U32.HI R8, RZ, 0x1a, R7 ;  /* 0x0000001aff087819 */ /* 0x000fe40000011607 */
[----:B------:R-:W-:-:S02]  /*0230*/  LOP3.LUT R3, R10, 0x20, RZ, 0xc0, !PT ;  /* 0x000000200a037812 */ /* 0x000fc400078ec0ff */
[----:B------:R-:W-:Y:S02]  /*0240*/  LEA.HI.X R11, R11, R2, R12, 0x5, P0 ;  /* 0x000000020b0b7211 */ /* 0x000fe400000f2c0c */
[----:B------:R-:W-:Y:S02]  /*0250*/  LOP3.LUT R8, R8, 0x20, RZ, 0xc0, !PT ;  /* 0x0000002008087812 */ /* 0x000fe400078ec0ff */
[-C--:B------:R-:W-:Y:S02]  /*0260*/  IADD3 R3, P0, P1, R3, R9.reuse, R4 ;  /* 0x0000000903037210 */ /* 0x080fe4000791e004 */
[----:B------:R-:W-:Y:S02]  /*0270*/  IADD3 R2, P2, P3, R8, R9, R6 ;  /* 0x0000000908027210 */ /* 0x000fe40007b5e006 */
[-C--:B------:R-:W-:Y:S01]  /*0280*/  IADD3.X R4, RZ, R11.reuse, R5, P0, P1 ;  /* 0x0000000bff047210 */ /* 0x080fe200007e2405 */
[C---:B------:R-:W-:Y:S01]  /*0290*/  IMAD.SHL.U32 R8, R3.reuse, 0x4, RZ ;  /* 0x0000000403087824 */ /* 0x040fe200078e00ff */
[----:B------:R-:W-:Y:S01]  /*02a0*/  IADD3.X R7, RZ, R11, R7, P2, P3 ;  /* 0x0000000bff077210 */ /* 0x000fe200017e6407 */
[----:B------:R-:W-:Y:S01]  /*02b0*/  IMAD.SHL.U32 R10, R2, 0x4, RZ ;  /* 0x00000004020a7824 */ /* 0x000fe200078e00ff */
[----:B------:R-:W-:-:S02]  /*02c0*/  SHF.L.U64.HI R3, R3, 0x2, R4 ;  /* 0x0000000203037819 */ /* 0x000fc40000010204 */
[----:B------:R-:W-:Y:S02]  /*02d0*/  IADD3 R4, P0, R8, UR6, RZ ;  /* 0x0000000608047c10 */ /* 0x000fe4000ff1e0ff */
[----:B------:R-:W-:Y:S02]  /*02e0*/  IADD3 R6, P1, R10, UR6, RZ ;  /* 0x000000060a067c10 */ /* 0x000fe4000ff3e0ff */
[----:B------:R-:W-:Y:S02]  /*02f0*/  IADD3.X R5, R3, UR7, RZ, P0, !PT ;  /* 0x0000000703057c10 */ /* 0x000fe400087fe4ff */
[----:B------:R-:W-:Y:S02]  /*0300*/  SHF.L.U64.HI R2, R2, 0x2, R7 ;  /* 0x0000000202027819 */ /* 0x000fe40000010207 */
[----:B------:R-:W-:Y:S01]  /*0310*/  IADD3 R8, P2, R8, UR8, RZ ;  /* 0x0000000808087c10 */ /* 0x000fe2000ff5e0ff */
[----:B------:R-:W2:Y:S01]  /*0320*/  LDG.E.EL R4, desc[UR4][R4.64] ;  /* 0x0000000404047981 */ /* 0x000ea2000c2e1900 */
[----:B------:R-:W-:-:S02]  /*0330*/  IADD3 R10, P0, R10, UR8, RZ ;  /* 0x000000080a0a7c10 */ /* 0x000fc4000ff1e0ff */
[----:B------:R-:W-:Y:S02]  /*0340*/  IADD3.X R9, R3, UR9, RZ, P2, !PT ;  /* 0x0000000903097c10 */ /* 0x000fe400097fe4ff */
[----:B------:R-:W-:Y:S02]  /*0350*/  IADD3.X R11, R2, UR9, RZ, P0, !PT ;  /* 0x00000009020b7c10 */ /* 0x000fe400087fe4ff */
[----:B------:R-:W-:Y:S02]  /*0360*/  IADD3.X R7, R2, UR7, RZ, P1, !PT ;  /* 0x0000000702077c10 */ /* 0x000fe40008ffe4ff */
[----:B------:R-:W2:Y:S01]  /*0370*/  LDG.E.EL R9, desc[UR4][R8.64] ;  /* 0x0000000408097981 */ /* 0x000ea2000c2e1900 */
[----:B------:R-:W1:Y:S03]  /*0380*/  LDC.64 R2, c[0x0][0x228] ;  /* 0x00008a00ff027b82 */ /* 0x000e660000000a00 */
[----:B------:R-:W3:Y:S04]  /*0390*/  LDG.E.EL R6, desc[UR4][R6.64] ;  /* 0x0000000406067981 */ /* 0x000ee8000c2e1900 */
[----:B------:R-:W3:Y:S01]  /*03a0*/  LDG.E.EL R11, desc[UR4][R10.64] ;  /* 0x000000040a0b7981 */ /* 0x000ee2000c2e1900 */
[----:B-1----:R-:W-:-:S04]  /*03b0*/  IMAD.WIDE R2, R0, 0x4, R2 ;  /* 0x0000000400027825 */ /* 0x002fc800078e0202 */
[----:B--2---:R-:W-:Y:S01]  /*03c0*/  FADD R12, R4, R9 ;  /* 0x00000009040c7221 */ /* 0x004fe20000000000 */
[----:B---3--:R-:W-:-:S05]  /*03d0*/  FADD R13, R6, R11 ;  /* 0x0000000b060d7221 */ /* 0x008fca0000000000 */
[----:B------:R-:W-:Y:S01]  /*03e0*/  STG.E.64 desc[UR4][R2.64], R12 ;  /* 0x0000000c02007986 */ /* 0x000fe2000c101b04 */
[----:B------:R-:W-:Y:S05]  /*03f0*/  EXIT ;  /* 0x000000000000794d */ /* 0x000fea0003800000 */
.L_x_0:
[----:B------:R-:W-:-:S00]  /*0400*/  BRA `(.L_x_0) ;  /* 0xfffffffc00fc7947 */ /* 0x000fc0000383ffff */
[----:B------:R-:W-:-:S00]  /*0410*/  NOP ;  /* 0x0000000000007918 */ /* 0x000fc00000000000 */
        /* <DEDUP_REMOVED lines=14> */
.L_x_1:


//--------------------- .nv.constant0.triton_poi_fused__unsafe_index_add_44 --------------------------
	.section	.nv.constant0.triton_poi_fused__unsafe_index_add_44,"a",@progbits
	.sectionflags	@""
	.align	4
.nv.constant0.triton_poi_fused__unsafe_index_add_44:
	.zero		564
